//
// Generated by NVIDIA NVVM Compiler
//
// Compiler Build ID: CL-36424714
// Cuda compilation tools, release 13.0, V13.0.88
// Based on NVVM 20.0.0
//

.version 9.0
.target sm_100
.address_size 64

	// .globl	_Z6grid3Diiii
.extern .func  (.param .b32 func_retval0) vprintf
(
	.param .b64 vprintf_param_0,
	.param .b64 vprintf_param_1
)
;
.global .align 4 .b8 a[268435456];
.global .align 4 .b8 b[268435456];
.global .align 1 .b8 $str[29] = {97, 114, 114, 97, 121, 32, 115, 105, 122, 101, 32, 37, 51, 100, 32, 37, 51, 100, 32, 37, 51, 100, 32, 61, 32, 37, 100, 10};
.global .align 1 .b8 $str$1[31] = {116, 104, 114, 101, 97, 100, 32, 98, 108, 111, 99, 107, 32, 37, 51, 100, 32, 37, 51, 100, 32, 37, 51, 100, 32, 61, 32, 37, 100, 10};
.global .align 1 .b8 $str$2[30] = {116, 104, 114, 101, 97, 100, 32, 71, 114, 105, 100, 32, 37, 51, 100, 32, 37, 51, 100, 32, 37, 51, 100, 32, 61, 32, 37, 100, 10};
.global .align 1 .b8 $str$3[38] = {84, 111, 116, 97, 108, 32, 110, 117, 109, 98, 101, 114, 32, 111, 102, 32, 116, 104, 114, 101, 97, 100, 115, 32, 105, 110, 32, 103, 114, 105, 100, 32, 61, 32, 37, 100, 10};
.global .align 1 .b8 $str$4[41] = {97, 91, 37, 100, 93, 91, 37, 100, 93, 91, 37, 100, 93, 32, 61, 32, 37, 105, 32, 97, 110, 100, 32, 98, 91, 37, 100, 93, 91, 37, 100, 93, 91, 37, 100, 93, 32, 37, 102, 10};
.global .align 1 .b8 $str$5[67] = {70, 111, 114, 32, 116, 104, 114, 101, 97, 100, 32, 119, 105, 116, 104, 32, 51, 68, 45, 114, 97, 110, 107, 32, 37, 100, 32, 116, 104, 101, 32, 49, 68, 45, 114, 97, 110, 107, 32, 37, 100, 32, 44, 32, 98, 108, 111, 99, 107, 32, 114, 97, 110, 107, 32, 105, 110, 32, 103, 114, 105, 100, 32, 37, 100, 10};

.visible .entry _Z6grid3Diiii(
	.param .u32 _Z6grid3Diiii_param_0,
	.param .u32 _Z6grid3Diiii_param_1,
	.param .u32 _Z6grid3Diiii_param_2,
	.param .u32 _Z6grid3Diiii_param_3
)
{
	.local .align 8 .b8 	__local_depot0[40];
	.reg .b64 	%SP;
	.reg .b64 	%SPL;
	.reg .pred 	%p<7>;
	.reg .b32 	%r<47>;
	.reg .b32 	%f<4>;
	.reg .b64 	%rd<26>;
	.reg .b64 	%fd<2>;

	mov.u64 	%SPL, __local_depot0;
	cvta.local.u64 	%SP, %SPL;
	ld.param.u32 	%r18, [_Z6grid3Diiii_param_0];
	ld.param.u32 	%r22, [_Z6grid3Diiii_param_1];
	ld.param.u32 	%r20, [_Z6grid3Diiii_param_2];
	ld.param.u32 	%r21, [_Z6grid3Diiii_param_3];
	mov.u32 	%r1, %ctaid.x;
	mov.u32 	%r2, %ntid.x;
	mov.u32 	%r3, %tid.x;
	mad.lo.s32 	%r4, %r1, %r2, %r3;
	mov.u32 	%r5, %ctaid.y;
	mov.u32 	%r6, %ntid.y;
	mov.u32 	%r7, %tid.y;
	mad.lo.s32 	%r23, %r5, %r6, %r7;
	mov.u32 	%r9, %ctaid.z;
	mov.u32 	%r10, %ntid.z;
	mov.u32 	%r11, %tid.z;
	mad.lo.s32 	%r12, %r9, %r10, %r11;
	setp.gt.s32 	%p1, %r4, %r18;
	setp.gt.s32 	%p2, %r23, %r22;
	or.pred  	%p3, %p1, %p2;
	setp.gt.s32 	%p4, %r12, %r20;
	or.pred  	%p5, %p3, %p4;
	@%p5 bra 	$L__BB0_3;
	mul.lo.s32 	%r24, %r2, %r6;
	mul.lo.s32 	%r13, %r24, %r10;
	mov.u32 	%r14, %nctaid.x;
	mov.u32 	%r15, %nctaid.y;
	mad.lo.s32 	%r25, %r11, %r6, %r7;
	mad.lo.s32 	%r16, %r25, %r2, %r3;
	mad.lo.s32 	%r26, %r9, %r15, %r5;
	mad.lo.s32 	%r17, %r26, %r14, %r1;
	mad.lo.s32 	%r27, %r17, %r13, %r16;
	mul.wide.u32 	%rd3, %r12, 1048576;
	mov.u64 	%rd4, a;
	add.s64 	%rd5, %rd4, %rd3;
	mul.wide.u32 	%rd6, %r23, 2048;
	add.s64 	%rd7, %rd5, %rd6;
	mul.wide.s32 	%rd8, %r4, 4;
	add.s64 	%rd1, %rd7, %rd8;
	st.global.u32 	[%rd1], %r27;
	cvt.rn.f32.s32 	%f1, %r27;
	sqrt.rn.f32 	%f2, %f1;
	mov.u64 	%rd9, b;
	add.s64 	%rd10, %rd9, %rd3;
	add.s64 	%rd11, %rd10, %rd6;
	add.s64 	%rd2, %rd11, %rd8;
	st.global.f32 	[%rd2], %f2;
	setp.ne.s32 	%p6, %r27, %r21;
	@%p6 bra 	$L__BB0_3;
	mov.u32 	%r28, %nctaid.z;
	mul.lo.s32 	%r29, %r14, %r15;
	mul.lo.s32 	%r30, %r29, %r28;
	add.u64 	%rd12, %SP, 0;
	add.u64 	%rd13, %SPL, 0;
	st.local.v2.u32 	[%rd13], {%r18, %r22};
	mul.lo.s32 	%r31, %r22, %r18;
	mul.lo.s32 	%r32, %r31, %r20;
	st.local.v2.u32 	[%rd13+8], {%r20, %r32};
	mov.u64 	%rd14, $str;
	cvta.global.u64 	%rd15, %rd14;
	{ // callseq 0, 0
	.param .b64 param0;
	st.param.b64 	[param0], %rd15;
	.param .b64 param1;
	st.param.b64 	[param1], %rd12;
	.param .b32 retval0;
	call.uni (retval0), 
	vprintf, 
	(
	param0, 
	param1
	);
	ld.param.b32 	%r33, [retval0];
	} // callseq 0
	st.local.v2.u32 	[%rd13], {%r2, %r6};
	st.local.v2.u32 	[%rd13+8], {%r10, %r13};
	mov.u64 	%rd16, $str$1;
	cvta.global.u64 	%rd17, %rd16;
	{ // callseq 1, 0
	.param .b64 param0;
	st.param.b64 	[param0], %rd17;
	.param .b64 param1;
	st.param.b64 	[param1], %rd12;
	.param .b32 retval0;
	call.uni (retval0), 
	vprintf, 
	(
	param0, 
	param1
	);
	ld.param.b32 	%r35, [retval0];
	} // callseq 1
	st.local.v2.u32 	[%rd13], {%r14, %r15};
	st.local.v2.u32 	[%rd13+8], {%r28, %r30};
	mov.u64 	%rd18, $str$2;
	cvta.global.u64 	%rd19, %rd18;
	{ // callseq 2, 0
	.param .b64 param0;
	st.param.b64 	[param0], %rd19;
	.param .b64 param1;
	st.param.b64 	[param1], %rd12;
	.param .b32 retval0;
	call.uni (retval0), 
	vprintf, 
	(
	param0, 
	param1
	);
	ld.param.b32 	%r37, [retval0];
	} // callseq 2
	mul.lo.s32 	%r39, %r13, %r30;
	st.local.u32 	[%rd13], %r39;
	mov.u64 	%rd20, $str$3;
	cvta.global.u64 	%rd21, %rd20;
	{ // callseq 3, 0
	.param .b64 param0;
	st.param.b64 	[param0], %rd21;
	.param .b64 param1;
	st.param.b64 	[param1], %rd12;
	.param .b32 retval0;
	call.uni (retval0), 
	vprintf, 
	(
	param0, 
	param1
	);
	ld.param.b32 	%r40, [retval0];
	} // callseq 3
	ld.global.u32 	%r42, [%rd1];
	ld.global.f32 	%f3, [%rd2];
	cvt.f64.f32 	%fd1, %f3;
	st.local.v2.u32 	[%rd13], {%r12, %r23};
	st.local.v2.u32 	[%rd13+8], {%r4, %r42};
	st.local.v2.u32 	[%rd13+16], {%r12, %r23};
	st.local.u32 	[%rd13+24], %r4;
	st.local.f64 	[%rd13+32], %fd1;
	mov.u64 	%rd22, $str$4;
	cvta.global.u64 	%rd23, %rd22;
	{ // callseq 4, 0
	.param .b64 param0;
	st.param.b64 	[param0], %rd23;
	.param .b64 param1;
	st.param.b64 	[param1], %rd12;
	.param .b32 retval0;
	call.uni (retval0), 
	vprintf, 
	(
	param0, 
	param1
	);
	ld.param.b32 	%r43, [retval0];
	} // callseq 4
	st.local.v2.u32 	[%rd13], {%r21, %r16};
	st.local.u32 	[%rd13+8], %r17;
	mov.u64 	%rd24, $str$5;
	cvta.global.u64 	%rd25, %rd24;
	{ // callseq 5, 0
	.param .b64 param0;
	st.param.b64 	[param0], %rd25;
	.param .b64 param1;
	st.param.b64 	[param1], %rd12;
	.param .b32 retval0;
	call.uni (retval0), 
	vprintf, 
	(
	param0, 
	param1
	);
	ld.param.b32 	%r45, [retval0];
	} // callseq 5
$L__BB0_3:
	ret;

}


// ===== COMPILED SASS (sm_100) =====

	.target	sm_100

	.elftype	@"ET_EXEC"


//--------------------- .note.nv.tkinfo           --------------------------
	.section	.note.nv.tkinfo,"",@"SHT_NOTE"
	.sectionflags	@"SHF_NOTE_NV_TKINFO"
	.tkinfo
        /*0018*/ 	.word	0x00000002
        /*0030*/ 	.string	""
        /*0030*/ 	.string	"ptxas"
        /*0030*/ 	.string	"Cuda compilation tools, release 13.0, V13.0.88"
        /*0030*/ 	.string	"Build cuda_13.0.r13.0/compiler.36424714_0"
        /*0030*/ 	.string	"-arch sm_100 -m 64 "



//--------------------- .note.nv.cuinfo           --------------------------
	.section	.note.nv.cuinfo,"",@"SHT_NOTE"
	.sectionflags	@"SHF_NOTE_NV_CUINFO"
        /*0018*/ 	.short	0x0002
        /*001a*/ 	.short	0x0064
        /*001c*/ 	.short	0x0082
	.zero		2


//--------------------- .nv.info                  --------------------------
	.section	.nv.info,"",@"SHT_CUDA_INFO"
	.align	4


	//----- nvinfo : EIATTR_REGCOUNT
	.align		4
        /*0000*/ 	.byte	0x04, 0x2f
        /*0002*/ 	.short	(.L_9 - .L_8)
	.align		4
.L_8:
        /*0004*/ 	.word	index@(_Z6grid3Diiii)
        /*0008*/ 	.word	0x00000022


	//----- nvinfo : EIATTR_FRAME_SIZE
	.align		4
.L_9:
        /*000c*/ 	.byte	0x04, 0x11
        /*000e*/ 	.short	(.L_11 - .L_10)
	.align		4
.L_10:
        /*0010*/ 	.word	index@($__internal_0_$__cuda_sm20_sqrt_rn_f32_slowpath)
        /*0014*/ 	.word	0x00000028


	//----- nvinfo : EIATTR_FRAME_SIZE
	.align		4
.L_11:
        /*0018*/ 	.byte	0x04, 0x11
        /*001a*/ 	.short	(.L_13 - .L_12)
	.align		4
.L_12:
        /*001c*/ 	.word	index@(_Z6grid3Diiii)
        /*0020*/ 	.word	0x00000028


	//----- nvinfo : EIATTR_MIN_STACK_SIZE
	.align		4
.L_13:
        /*0024*/ 	.byte	0x04, 0x12
        /*0026*/ 	.short	(.L_15 - .L_14)
	.align		4
.L_14:
        /*0028*/ 	.word	index@(_Z6grid3Diiii)
        /*002c*/ 	.word	0x00000028
.L_15:


//--------------------- .nv.compat                --------------------------
	.section	.nv.compat,"",@"SHT_CUDA_COMPAT_INFO"
	.align	4
        /*0000*/ 	.byte	0x02, 0x09, 0x00, 0x00, 0x02, 0x02, 0x01, 0x00, 0x02, 0x05, 0x05, 0x00, 0x03, 0x07, 0x01, 0x01
        /*0010*/ 	.byte	0x02, 0x03, 0x00, 0x00, 0x02, 0x06, 0x01, 0x00, 0x04, 0x0b, 0x08, 0x00, 0x01, 0x00, 0x00, 0x00
        /*0020*/ 	.byte	0x00, 0x00, 0x00, 0x00


//--------------------- .nv.info._Z6grid3Diiii    --------------------------
	.section	.nv.info._Z6grid3Diiii,"",@"SHT_CUDA_INFO"
	.sectionflags	@""
	.align	4


	//----- nvinfo : EIATTR_CUDA_API_VERSION
	.align		4
        /*0000*/ 	.byte	0x04, 0x37
        /*0002*/ 	.short	(.L_17 - .L_16)
.L_16:
        /*0004*/ 	.word	0x00000082


	//----- nvinfo : EIATTR_KPARAM_INFO
	.align		4
.L_17:
        /*0008*/ 	.byte	0x04, 0x17
        /*000a*/ 	.short	(.L_19 - .L_18)
.L_18:
        /*000c*/ 	.word	0x00000000
        /*0010*/ 	.short	0x0003
        /*0012*/ 	.short	0x000c
        /*0014*/ 	.byte	0x00, 0xf0, 0x11, 0x00


	//----- nvinfo : EIATTR_KPARAM_INFO
	.align		4
.L_19:
        /*0018*/ 	.byte	0x04, 0x17
        /*001a*/ 	.short	(.L_21 - .L_20)
.L_20:
        /*001c*/ 	.word	0x00000000
        /*0020*/ 	.short	0x0002
        /*0022*/ 	.short	0x0008
        /*0024*/ 	.byte	0x00, 0xf0, 0x11, 0x00


	//----- nvinfo : EIATTR_KPARAM_INFO
	.align		4
.L_21:
        /*0028*/ 	.byte	0x04, 0x17
        /*002a*/ 	.short	(.L_23 - .L_22)
.L_22:
        /*002c*/ 	.word	0x00000000
        /*0030*/ 	.short	0x0001
        /*0032*/ 	.short	0x0004
        /*0034*/ 	.byte	0x00, 0xf0, 0x11, 0x00


	//----- nvinfo : EIATTR_KPARAM_INFO
	.align		4
.L_23:
        /*0038*/ 	.byte	0x04, 0x17
        /*003a*/ 	.short	(.L_25 - .L_24)
.L_24:
        /*003c*/ 	.word	0x00000000
        /*0040*/ 	.short	0x0000
        /*0042*/ 	.short	0x0000
        /*0044*/ 	.byte	0x00, 0xf0, 0x11, 0x00


	//----- nvinfo : EIATTR_SPARSE_MMA_MASK
	.align		4
.L_25:
        /*0048*/ 	.byte	0x03, 0x50
        /*004a*/ 	.short	0x0000


	//----- nvinfo : EIATTR_MAXREG_COUNT
	.align		4
        /*004c*/ 	.byte	0x03, 0x1b
        /*004e*/ 	.short	0x00ff


	//----- nvinfo : EIATTR_EXTERNS
	.align		4
        /*0050*/ 	.byte	0x04, 0x0f
        /*0052*/ 	.short	(.L_27 - .L_26)


	//   ....[0]....
	.align		4
.L_26:
        /*0054*/ 	.word	index@(vprintf)


	//----- nvinfo : EIATTR_MERCURY_ISA_VERSION
	.align		4
.L_27:
        /*0058*/ 	.byte	0x03, 0x5f
        /*005a*/ 	.short	0x0101


	//----- nvinfo : EIATTR_VRC_CTA_INIT_COUNT
	.align		4
        /*005c*/ 	.byte	0x02, 0x4a
	.zero		1
	.zero		1


	//----- nvinfo : EIATTR_SYSCALL_OFFSETS
	.align		4
        /*0060*/ 	.byte	0x04, 0x46
        /*0062*/ 	.short	(.L_29 - .L_28)


	//   ....[0]....
.L_28:
        /*0064*/ 	.word	0x00000510


	//   ....[1]....
        /*0068*/ 	.word	0x00000640


	//   ....[2]....
        /*006c*/ 	.word	0x00000700


	//   ....[3]....
        /*0070*/ 	.word	0x000007a0


	//   ....[4]....
        /*0074*/ 	.word	0x000008a0


	//   ....[5]....
        /*0078*/ 	.word	0x00000960


	//----- nvinfo : EIATTR_EXIT_INSTR_OFFSETS
	.align		4
.L_29:
        /*007c*/ 	.byte	0x04, 0x1c
        /*007e*/ 	.short	(.L_31 - .L_30)


	//   ....[0]....
.L_30:
        /*0080*/ 	.word	0x000001b0


	//   ....[1]....
        /*0084*/ 	.word	0x00000410


	//   ....[2]....
        /*0088*/ 	.word	0x00000970


	//----- nvinfo : EIATTR_CRS_STACK_SIZE
	.align		4
.L_31:
        /*008c*/ 	.byte	0x04, 0x1e
        /*008e*/ 	.short	(.L_33 - .L_32)
.L_32:
        /*0090*/ 	.word	0x00000000


	//----- nvinfo : EIATTR_CBANK_PARAM_SIZE
	.align		4
.L_33:
        /*0094*/ 	.byte	0x03, 0x19
        /*0096*/ 	.short	0x0010


	//----- nvinfo : EIATTR_PARAM_CBANK
	.align		4
        /*0098*/ 	.byte	0x04, 0x0a
        /*009a*/ 	.short	(.L_35 - .L_34)
	.align		4
.L_34:
        /*009c*/ 	.word	index@(.nv.constant0._Z6grid3Diiii)
        /*00a0*/ 	.short	0x0380
        /*00a2*/ 	.short	0x0010


	//----- nvinfo : EIATTR_SW_WAR
	.align		4
.L_35:
        /*00a4*/ 	.byte	0x04, 0x36
        /*00a6*/ 	.short	(.L_37 - .L_36)
.L_36:
        /*00a8*/ 	.word	0x00000008
.L_37:


//--------------------- .nv.callgraph             --------------------------
	.section	.nv.callgraph,"",@"SHT_CUDA_CALLGRAPH"
	.align	4
	.sectionentsize	8
	.align		4
        /*0000*/ 	.word	0x00000000
	.align		4
        /*0004*/ 	.word	0xffffffff
	.align		4
        /*0008*/ 	.word	index@(_Z6grid3Diiii)
	.align		4
        /*000c*/ 	.word	index@(vprintf)
	.align		4
        /*0010*/ 	.word	0x00000000
	.align		4
        /*0014*/ 	.word	0xfffffffe
	.align		4
        /*0018*/ 	.word	0x00000000
	.align		4
        /*001c*/ 	.word	0xfffffffd
	.align		4
        /*0020*/ 	.word	0x00000000
	.align		4
        /*0024*/ 	.word	0xfffffffc


//--------------------- .nv.constant4             --------------------------
	.section	.nv.constant4,"a",@progbits
	.align	8
	.align		8
.nv.constant4:
        /*0000*/ 	.dword	vprintf
	.align		8
        /*0008*/ 	.dword	a
	.align		8
        /*0010*/ 	.dword	b
	.align		8
        /*0018*/ 	.dword	$str
	.align		8
        /*0020*/ 	.dword	$str$1
	.align		8
        /*0028*/ 	.dword	$str$2
	.align		8
        /*0030*/ 	.dword	$str$3
	.align		8
        /*0038*/ 	.dword	$str$4
	.align		8
        /*0040*/ 	.dword	$str$5


//--------------------- .text._Z6grid3Diiii       --------------------------
	.section	.text._Z6grid3Diiii,"ax",@progbits
	.align	128
        .global         _Z6grid3Diiii
        .type           _Z6grid3Diiii,@function
        .size           _Z6grid3Diiii,(.L_x_11 - _Z6grid3Diiii)
        .other          _Z6grid3Diiii,@"STO_CUDA_ENTRY STV_DEFAULT"
_Z6grid3Diiii:
.text._Z6grid3Diiii:
[----:B------:R-:W0:Y:S01]  /*0000*/  LDC R1, c[0x0][0x37c] ;  /* 0x0000df00ff017b82 */ /* 0x000e220000000800 */
[----:B------:R-:W1:Y:S01]  /*0010*/  S2R R25, SR_TID.Y ;  /* 0x0000000000197919 */ /* 0x000e620000002200 */
[----:B------:R-:W2:Y:S01]  /*0020*/  LDCU UR39, c[0x0][0x2fc] ;  /* 0x00005f80ff2777ac */ /* 0x000ea20008000800 */
[----:B0-----:R-:W-:-:S05]  /*0030*/  IADD3 R1, PT, PT, R1, -0x28, RZ ;  /* 0xffffffd801017810 */ /* 0x001fca0007ffe0ff */
[----:B------:R-:W0:Y:S01]  /*0040*/  S2UR UR40, SR_CTAID.X ;  /* 0x00000000002879c3 */ /* 0x000e220000002500 */
[----:B------:R-:W1:Y:S01]  /*0050*/  S2R R2, SR_CTAID.Y ;  /* 0x0000000000027919 */ /* 0x000e620000002600 */
[----:B------:R-:W3:Y:S01]  /*0060*/  LDCU UR41, c[0x0][0x360] ;  /* 0x00006c00ff2977ac */ /* 0x000ee20008000800 */
[----:B------:R-:W-:Y:S01]  /*0070*/  R2UR UR4, R1 ;  /* 0x00000000010472ca */ /* 0x000fe200000e0000 */
[----:B------:R-:W3:Y:S01]  /*0080*/  S2R R0, SR_TID.X ;  /* 0x0000000000007919 */ /* 0x000ee20000002100 */
[----:B------:R-:W1:Y:S01]  /*0090*/  LDCU UR42, c[0x0][0x364] ;  /* 0x00006c80ff2a77ac */ /* 0x000e620008000800 */
[----:B------:R-:W3:Y:S01]  /*00a0*/  S2R R3, SR_CTAID.X ;  /* 0x0000000000037919 */ /* 0x000ee20000002500 */
[----:B------:R-:W4:Y:S01]  /*00b0*/  LDCU.64 UR6, c[0x0][0x380] ;  /* 0x00007000ff0677ac */ /* 0x000f220008000a00 */
[----:B------:R-:W5:Y:S01]  /*00c0*/  S2R R6, SR_TID.Z ;  /* 0x0000000000067919 */ /* 0x000f620000002300 */
[----:B------:R-:W5:Y:S01]  /*00d0*/  LDCU UR43, c[0x0][0x368] ;  /* 0x00006d00ff2b77ac */ /* 0x000f620008000800 */
[----:B------:R-:W5:Y:S01]  /*00e0*/  S2R R5, SR_CTAID.Z ;  /* 0x0000000000057919 */ /* 0x000f620000002700 */
[----:B------:R-:W0:Y:S01]  /*00f0*/  LDCU UR5, c[0x0][0x388] ;  /* 0x00007100ff0577ac */ /* 0x000e220008000800 */
[----:B------:R-:W2:Y:S01]  /*0100*/  LDCU UR38, c[0x0][0x2f8] ;  /* 0x00005f00ff2677ac */ /* 0x000ea20008000800 */
[----:B-1----:R-:W-:-:S05]  /*0110*/  IMAD R17, R2, UR42, R25 ;  /* 0x0000002a02117c24 */ /* 0x002fca000f8e0219 */
[----:B----4-:R-:W-:Y:S01]  /*0120*/  ISETP.GT.AND P0, PT, R17, UR7, PT ;  /* 0x0000000711007c0c */ /* 0x010fe2000bf04270 */
[----:B--2---:R-:W-:Y:S01]  /*0130*/  UIADD3 UR38, UP0, UPT, UR4, UR38, URZ ;  /* 0x0000002604267290 */ /* 0x004fe2000ff1e0ff */
[----:B---3--:R-:W-:-:S03]  /*0140*/  IMAD R2, R3, UR41, R0 ;  /* 0x0000002903027c24 */ /* 0x008fc6000f8e0200 */
[----:B------:R-:W-:Y:S02]  /*0150*/  UIADD3.X UR39, UPT, UPT, URZ, UR39, URZ, UP0, !UPT ;  /* 0x00000027ff277290 */ /* 0x000fe400087fe4ff */
[----:B------:R-:W-:Y:S01]  /*0160*/  ISETP.GT.OR P0, PT, R2, UR6, P0 ;  /* 0x0000000602007c0c */ /* 0x000fe20008704670 */
[----:B------:R-:W1:Y:S01]  /*0170*/  S2UR UR6, SR_CTAID.Z ;  /* 0x00000000000679c3 */ /* 0x000e620000002700 */
[----:B-----5:R-:W-:-:S05]  /*0180*/  IMAD R16, R5, UR43, R6 ;  /* 0x0000002b05107c24 */ /* 0x020fca000f8e0206 */
[----:B0-----:R-:W-:Y:S02]  /*0190*/  ISETP.GT.OR P0, PT, R16, UR5, P0 ;  /* 0x0000000510007c0c */ /* 0x001fe40008704670 */
[----:B------:R-:W0:Y:S11]  /*01a0*/  S2UR UR5, SR_CTAID.Y ;  /* 0x00000000000579c3 */ /* 0x000e360000002600 */
[----:B01----:R-:W-:Y:S05]  /*01b0*/  @P0 EXIT ;  /* 0x000000000000094d */ /* 0x003fea0003800000 */
[----:B------:R-:W0:Y:S01]  /*01c0*/  LDC.64 R4, c[0x4][0x8] ;  /* 0x01000200ff047b82 */ /* 0x000e220000000a00 */
[----:B------:R-:W1:Y:S01]  /*01d0*/  LDCU UR44, c[0x0][0x370] ;  /* 0x00006e00ff2c77ac */ /* 0x000e620008000800 */
[----:B------:R-:W-:Y:S01]  /*01e0*/  IMAD R25, R6, UR42, R25 ;  /* 0x0000002a06197c24 */ /* 0x000fe2000f8e0219 */
[----:B------:R-:W-:Y:S01]  /*01f0*/  BSSY.RECONVERGENT B0, `(.L_x_0) ;  /* 0x000001a000007945 */ /* 0x000fe20003800200 */
[----:B------:R-:W2:Y:S02]  /*0200*/  LDCU UR45, c[0x0][0x374] ;  /* 0x00006e80ff2d77ac */ /* 0x000ea40008000800 */
[----:B------:R-:W-:Y:S01]  /*0210*/  IMAD R25, R25, UR41, R0 ;  /* 0x0000002919197c24 */ /* 0x000fe2000f8e0200 */
[----:B------:R-:W-:Y:S01]  /*0220*/  UIMAD UR4, UR41, UR42, URZ ;  /* 0x0000002a290472a4 */ /* 0x000fe2000f8e02ff */
[----:B------:R-:W3:Y:S03]  /*0230*/  LDCU.64 UR36, c[0x0][0x358] ;  /* 0x00006b00ff2477ac */ /* 0x000ee60008000a00 */
[----:B------:R-:W-:-:S06]  /*0240*/  UIMAD UR4, UR4, UR43, URZ ;  /* 0x0000002b040472a4 */ /* 0x000fcc000f8e02ff */
[----:B------:R-:W-:Y:S01]  /*0250*/  IMAD.U32 R6, RZ, RZ, UR4 ;  /* 0x00000004ff067e24 */ /* 0x000fe2000f8e00ff */
[----:B--2---:R-:W-:Y:S01]  /*0260*/  UIMAD UR5, UR6, UR45, UR5 ;  /* 0x0000002d060572a4 */ /* 0x004fe2000f8e0205 */
[----:B0-----:R-:W-:-:S03]  /*0270*/  IMAD.WIDE.U32 R4, R16, 0x100000, R4 ;  /* 0x0010000010047825 */ /* 0x001fc600078e0004 */
[----:B-1----:R-:W-:Y:S01]  /*0280*/  UIMAD UR40, UR5, UR44, UR40 ;  /* 0x0000002c052872a4 */ /* 0x002fe2000f8e0228 */
[----:B------:R-:W-:-:S05]  /*0290*/  IMAD.WIDE.U32 R4, R17, 0x800, R4 ;  /* 0x0000080011047825 */ /* 0x000fca00078e0004 */
[----:B------:R-:W-:Y:S02]  /*02a0*/  IMAD R3, R6, UR40, R25 ;  /* 0x0000002806037c24 */ /* 0x000fe4000f8e0219 */
[----:B------:R-:W-:-:S03]  /*02b0*/  IMAD.WIDE R30, R2, 0x4, R4 ;  /* 0x00000004021e7825 */ /* 0x000fc600078e0204 */
[----:B------:R-:W-:Y:S02]  /*02c0*/  I2FP.F32.S32 R0, R3 ;  /* 0x0000000300007245 */ /* 0x000fe40000201400 */
[----:B---3--:R0:W-:Y:S02]  /*02d0*/  STG.E desc[UR36][R30.64], R3 ;  /* 0x000000031e007986 */ /* 0x0081e4000c101924 */
[----:B------:R-:W-:Y:S01]  /*02e0*/  IADD3 R4, PT, PT, R0, -0xd000000, RZ ;  /* 0xf300000000047810 */ /* 0x000fe20007ffe0ff */
[----:B------:R0:W1:Y:S03]  /*02f0*/  MUFU.RSQ R5, R0 ;  /* 0x0000000000057308 */ /* 0x0000660000001400 */
[----:B------:R-:W-:-:S13]  /*0300*/  ISETP.GT.U32.AND P0, PT, R4, 0x727fffff, PT ;  /* 0x727fffff0400780c */ /* 0x000fda0003f04070 */
[----:B0-----:R-:W-:Y:S05]  /*0310*/  @!P0 BRA `(.L_x_1) ;  /* 0x00000000000c8947 */ /* 0x001fea0003800000 */
[----:B------:R-:W-:-:S07]  /*0320*/  MOV R9, 0x340 ;  /* 0x0000034000097802 */ /* 0x000fce0000000f00 */
[----:B-1----:R-:W-:Y:S05]  /*0330*/  CALL.REL.NOINC `($__internal_0_$__cuda_sm20_sqrt_rn_f32_slowpath) ;  /* 0x0000000400907944 */ /* 0x002fea0003c00000 */
[----:B------:R-:W-:Y:S05]  /*0340*/  BRA `(.L_x_2) ;  /* 0x0000000000107947 */ /* 0x000fea0003800000 */
.L_x_1:
[----:B-1----:R-:W-:Y:S01]  /*0350*/  FMUL.FTZ R7, R0, R5 ;  /* 0x0000000500077220 */ /* 0x002fe20000410000 */
[----:B------:R-:W-:-:S03]  /*0360*/  FMUL.FTZ R5, R5, 0.5 ;  /* 0x3f00000005057820 */ /* 0x000fc60000410000 */
[----:B------:R-:W-:-:S04]  /*0370*/  FFMA R0, -R7, R7, R0 ;  /* 0x0000000707007223 */ /* 0x000fc80000000100 */
[----:B------:R-:W-:-:S07]  /*0380*/  FFMA R7, R0, R5, R7 ;  /* 0x0000000500077223 */ /* 0x000fce0000000007 */
.L_x_2:
[----:B------:R-:W-:Y:S05]  /*0390*/  BSYNC.RECONVERGENT B0 ;  /* 0x0000000000007941 */ /* 0x000fea0003800200 */
.L_x_0:
[----:B------:R-:W0:Y:S01]  /*03a0*/  LDC.64 R4, c[0x4][0x10] ;  /* 0x01000400ff047b82 */ /* 0x000e220000000a00 */
[----:B------:R-:W1:Y:S02]  /*03b0*/  LDCU UR4, c[0x0][0x38c] ;  /* 0x00007180ff0477ac */ /* 0x000e640008000800 */
[----:B-1----:R-:W-:Y:S01]  /*03c0*/  ISETP.NE.AND P0, PT, R3, UR4, PT ;  /* 0x0000000403007c0c */ /* 0x002fe2000bf05270 */
[----:B0-----:R-:W-:-:S04]  /*03d0*/  IMAD.WIDE.U32 R4, R16, 0x100000, R4 ;  /* 0x0010000010047825 */ /* 0x001fc800078e0004 */
[----:B------:R-:W-:-:S04]  /*03e0*/  IMAD.WIDE.U32 R4, R17, 0x800, R4 ;  /* 0x0000080011047825 */ /* 0x000fc800078e0004 */
[----:B------:R-:W-:-:S05]  /*03f0*/  IMAD.WIDE R28, R2, 0x4, R4 ;  /* 0x00000004021c7825 */ /* 0x000fca00078e0204 */
[----:B------:R0:W-:Y:S01]  /*0400*/  STG.E desc[UR36][R28.64], R7 ;  /* 0x000000071c007986 */ /* 0x0001e2000c101924 */
[----:B------:R-:W-:Y:S05]  /*0410*/  @P0 EXIT ;  /* 0x000000000000094d */ /* 0x000fea0003800000 */
[----:B------:R-:W1:Y:S01]  /*0420*/  LDC.64 R10, c[0x0][0x380] ;  /* 0x0000e000ff0a7b82 */ /* 0x000e620000000a00 */
[----:B------:R-:W-:Y:S01]  /*0430*/  MOV R0, 0x0 ;  /* 0x0000000000007802 */ /* 0x000fe20000000f00 */
[----:B------:R-:W2:Y:S01]  /*0440*/  LDCU.64 UR4, c[0x4][0x18] ;  /* 0x01000300ff0477ac */ /* 0x000ea20008000a00 */
[----:B------:R-:W-:Y:S01]  /*0450*/  IMAD.U32 R6, RZ, RZ, UR38 ;  /* 0x00000026ff067e24 */ /* 0x000fe2000f8e00ff */
[----:B0-----:R-:W-:-:S04]  /*0460*/  MOV R7, UR39 ;  /* 0x0000002700077c02 */ /* 0x001fc80008000f00 */
[----:B------:R-:W0:Y:S08]  /*0470*/  LDC R12, c[0x0][0x388] ;  /* 0x0000e200ff0c7b82 */ /* 0x000e300000000800 */
[----:B------:R-:W3:Y:S01]  /*0480*/  LDC R18, c[0x0][0x378] ;  /* 0x0000de00ff127b82 */ /* 0x000ee20000000800 */
[----:B--2---:R-:W-:Y:S01]  /*0490*/  IMAD.U32 R4, RZ, RZ, UR4 ;  /* 0x00000004ff047e24 */ /* 0x004fe2000f8e00ff */
[----:B------:R-:W-:Y:S01]  /*04a0*/  MOV R5, UR5 ;  /* 0x0000000500057c02 */ /* 0x000fe20008000f00 */
[----:B-1----:R-:W-:Y:S01]  /*04b0*/  IMAD R13, R11, R10, RZ ;  /* 0x0000000a0b0d7224 */ /* 0x002fe200078e02ff */
[----:B------:R1:W-:Y:S04]  /*04c0*/  STL.64 [R1], R10 ;  /* 0x0000000a01007387 */ /* 0x0003e80000100a00 */
[----:B------:R1:W2:Y:S01]  /*04d0*/  LDC.64 R8, c[0x4][R0] ;  /* 0x0100000000087b82 */ /* 0x0002a20000000a00 */
[----:B0-----:R-:W-:-:S05]  /*04e0*/  IMAD R13, R13, R12, RZ ;  /* 0x0000000c0d0d7224 */ /* 0x001fca00078e02ff */
[----:B------:R1:W-:Y:S02]  /*04f0*/  STL.64 [R1+0x8], R12 ;  /* 0x0000080c01007387 */ /* 0x0003e40000100a00 */
[----:B------:R-:W-:-:S07]  /*0500*/  LEPC R20, `(.L_x_3) ;  /* 0x000000001014794e */ /* 0x000fce0000000000 */
[----:B-123--:R-:W-:Y:S05]  /*0510*/  CALL.ABS.NOINC R8 ;  /* 0x0000000008007343 */ /* 0x00efea0003c00000 */
.L_x_3:
[----:B------:R-:W-:Y:S02]  /*0520*/  UIMAD UR4, UR41, UR42, URZ ;  /* 0x0000002a290472a4 */ /* 0x000fe4000f8e02ff */
[----:B------:R-:W-:Y:S01]  /*0530*/  MOV R10, UR41 ;  /* 0x00000029000a7c02 */ /* 0x000fe20008000f00 */
[----:B------:R-:W-:Y:S01]  /*0540*/  IMAD.U32 R11, RZ, RZ, UR42 ;  /* 0x0000002aff0b7e24 */ /* 0x000fe2000f8e00ff */
[----:B------:R-:W-:Y:S01]  /*0550*/  MOV R22, UR43 ;  /* 0x0000002b00167c02 */ /* 0x000fe20008000f00 */
[----:B------:R-:W0:Y:S01]  /*0560*/  LDCU.64 UR6, c[0x4][0x20] ;  /* 0x01000400ff0677ac */ /* 0x000e220008000a00 */
[----:B------:R-:W-:Y:S01]  /*0570*/  MOV R26, 0x0 ;  /* 0x00000000001a7802 */ /* 0x000fe20000000f00 */
[----:B------:R-:W-:Y:S01]  /*0580*/  IMAD.U32 R23, RZ, RZ, UR4 ;  /* 0x00000004ff177e24 */ /* 0x000fe2000f8e00ff */
[----:B------:R1:W-:Y:S01]  /*0590*/  STL.64 [R1], R10 ;  /* 0x0000000a01007387 */ /* 0x0003e20000100a00 */
[----:B------:R-:W-:Y:S01]  /*05a0*/  UIMAD UR4, UR44, UR45, URZ ;  /* 0x0000002d2c0472a4 */ /* 0x000fe2000f8e02ff */
[----:B------:R1:W2:Y:S01]  /*05b0*/  LDC.64 R8, c[0x4][R26] ;  /* 0x010000001a087b82 */ /* 0x0002a20000000a00 */
[----:B------:R-:W-:Y:S01]  /*05c0*/  IMAD R23, R23, UR43, RZ ;  /* 0x0000002b17177c24 */ /* 0x000fe2000f8e02ff */
[----:B------:R-:W-:Y:S01]  /*05d0*/  MOV R7, UR39 ;  /* 0x0000002700077c02 */ /* 0x000fe20008000f00 */
[----:B------:R-:W-:-:S02]  /*05e0*/  IMAD.U32 R6, RZ, RZ, UR38 ;  /* 0x00000026ff067e24 */ /* 0x000fc4000f8e00ff */
[----:B------:R-:W-:Y:S01]  /*05f0*/  IMAD R19, R18, UR4, RZ ;  /* 0x0000000412137c24 */ /* 0x000fe2000f8e02ff */
[----:B------:R1:W-:Y:S01]  /*0600*/  STL.64 [R1+0x8], R22 ;  /* 0x0000081601007387 */ /* 0x0003e20000100a00 */
[----:B0-----:R-:W-:Y:S01]  /*0610*/  IMAD.U32 R4, RZ, RZ, UR6 ;  /* 0x00000006ff047e24 */ /* 0x001fe2000f8e00ff */
[----:B------:R-:W-:-:S07]  /*0620*/  MOV R5, UR7 ;  /* 0x0000000700057c02 */ /* 0x000fce0008000f00 */
[----:B------:R-:W-:-:S07]  /*0630*/  LEPC R20, `(.L_x_4) ;  /* 0x000000001014794e */ /* 0x000fce0000000000 */
[----:B-12---:R-:W-:Y:S05]  /*0640*/  CALL.ABS.NOINC R8 ;  /* 0x0000000008007343 */ /* 0x006fea0003c00000 */
.L_x_4:
[----:B------:R-:W-:Y:S01]  /*0650*/  MOV R10, UR44 ;  /* 0x0000002c000a7c02 */ /* 0x000fe20008000f00 */
[----:B------:R-:W-:Y:S01]  /*0660*/  IMAD.U32 R11, RZ, RZ, UR45 ;  /* 0x0000002dff0b7e24 */ /* 0x000fe2000f8e00ff */
[----:B------:R0:W-:Y:S01]  /*0670*/  STL.64 [R1+0x8], R18 ;  /* 0x0000081201007387 */ /* 0x0001e20000100a00 */
[----:B------:R0:W1:Y:S01]  /*0680*/  LDC.64 R8, c[0x4][R26] ;  /* 0x010000001a087b82 */ /* 0x0000620000000a00 */
[----:B------:R-:W2:Y:S01]  /*0690*/  LDCU.64 UR4, c[0x4][0x28] ;  /* 0x01000500ff0477ac */ /* 0x000ea20008000a00 */
[----:B------:R-:W-:Y:S01]  /*06a0*/  IMAD.U32 R6, RZ, RZ, UR38 ;  /* 0x00000026ff067e24 */ /* 0x000fe2000f8e00ff */
[----:B------:R0:W-:Y:S01]  /*06b0*/  STL.64 [R1], R10 ;  /* 0x0000000a01007387 */ /* 0x0001e20000100a00 */
[----:B------:R-:W-:Y:S02]  /*06c0*/  MOV R7, UR39 ;  /* 0x0000002700077c02 */ /* 0x000fe40008000f00 */
[----:B--2---:R-:W-:Y:S02]  /*06d0*/  MOV R4, UR4 ;  /* 0x0000000400047c02 */ /* 0x004fe40008000f00 */
[----:B0-----:R-:W-:-:S07]  /*06e0*/  MOV R5, UR5 ;  /* 0x0000000500057c02 */ /* 0x001fce0008000f00 */
[----:B------:R-:W-:-:S07]  /*06f0*/  LEPC R20, `(.L_x_5) ;  /* 0x000000001014794e */ /* 0x000fce0000000000 */
[----:B-1----:R-:W-:Y:S05]  /*0700*/  CALL.ABS.NOINC R8 ;  /* 0x0000000008007343 */ /* 0x002fea0003c00000 */
.L_x_5:
[----:B------:R-:W-:Y:S01]  /*0710*/  IMAD R0, R23, R19, RZ ;  /* 0x0000001317007224 */ /* 0x000fe200078e02ff */
[----:B------:R0:W1:Y:S01]  /*0720*/  LDC.64 R8, c[0x4][R26] ;  /* 0x010000001a087b82 */ /* 0x0000620000000a00 */
[----:B------:R-:W2:Y:S01]  /*0730*/  LDCU.64 UR4, c[0x4][0x30] ;  /* 0x01000600ff0477ac */ /* 0x000ea20008000a00 */
[----:B------:R-:W-:Y:S02]  /*0740*/  MOV R6, UR38 ;  /* 0x0000002600067c02 */ /* 0x000fe40008000f00 */
[----:B------:R0:W-:Y:S01]  /*0750*/  STL [R1], R0 ;  /* 0x0000000001007387 */ /* 0x0001e20000100800 */
[----:B------:R-:W-:Y:S02]  /*0760*/  MOV R7, UR39 ;  /* 0x0000002700077c02 */ /* 0x000fe40008000f00 */
[----:B--2---:R-:W-:Y:S01]  /*0770*/  MOV R4, UR4 ;  /* 0x0000000400047c02 */ /* 0x004fe20008000f00 */
[----:B0-----:R-:W-:-:S07]  /*0780*/  IMAD.U32 R5, RZ, RZ, UR5 ;  /* 0x00000005ff057e24 */ /* 0x001fce000f8e00ff */
[----:B------:R-:W-:-:S07]  /*0790*/  LEPC R20, `(.L_x_6) ;  /* 0x000000001014794e */ /* 0x000fce0000000000 */
[----:B-1----:R-:W-:Y:S05]  /*07a0*/  CALL.ABS.NOINC R8 ;  /* 0x0000000008007343 */ /* 0x002fea0003c00000 */
.L_x_6:
[----:B------:R-:W2:Y:S04]  /*07b0*/  LDG.E R28, desc[UR36][R28.64] ;  /* 0x000000241c1c7981 */ /* 0x000ea8000c1e1900 */
[----:B------:R-:W3:Y:S01]  /*07c0*/  LDG.E R3, desc[UR36][R30.64] ;  /* 0x000000241e037981 */ /* 0x000ee2000c1e1900 */
[----:B------:R0:W1:Y:S01]  /*07d0*/  LDC.64 R10, c[0x4][R26] ;  /* 0x010000001a0a7b82 */ /* 0x0000620000000a00 */
[----:B------:R-:W4:Y:S01]  /*07e0*/  LDCU.64 UR4, c[0x4][0x38] ;  /* 0x01000700ff0477ac */ /* 0x000f220008000a00 */
[----:B------:R-:W-:Y:S01]  /*07f0*/  MOV R6, UR38 ;  /* 0x0000002600067c02 */ /* 0x000fe20008000f00 */
[----:B------:R0:W-:Y:S01]  /*0800*/  STL.64 [R1], R16 ;  /* 0x0000001001007387 */ /* 0x0001e20000100a00 */
[----:B------:R-:W-:-:S03]  /*0810*/  IMAD.U32 R7, RZ, RZ, UR39 ;  /* 0x00000027ff077e24 */ /* 0x000fc6000f8e00ff */
[----:B------:R0:W-:Y:S04]  /*0820*/  STL.64 [R1+0x10], R16 ;  /* 0x0000101001007387 */ /* 0x0001e80000100a00 */
[----:B------:R0:W-:Y:S01]  /*0830*/  STL [R1+0x18], R2 ;  /* 0x0000180201007387 */ /* 0x0001e20000100800 */
[----:B----4-:R-:W-:Y:S01]  /*0840*/  IMAD.U32 R4, RZ, RZ, UR4 ;  /* 0x00000004ff047e24 */ /* 0x010fe2000f8e00ff */
[----:B------:R-:W-:Y:S01]  /*0850*/  MOV R5, UR5 ;  /* 0x0000000500057c02 */ /* 0x000fe20008000f00 */
[----:B--2---:R-:W2:Y:S01]  /*0860*/  F2F.F64.F32 R8, R28 ;  /* 0x0000001c00087310 */ /* 0x004ea20000201800 */
[----:B---3--:R0:W-:Y:S04]  /*0870*/  STL.64 [R1+0x8], R2 ;  /* 0x0000080201007387 */ /* 0x0081e80000100a00 */
[----:B-12---:R0:W-:Y:S02]  /*0880*/  STL.64 [R1+0x20], R8 ;  /* 0x0000200801007387 */ /* 0x0061e40000100a00 */
[----:B------:R-:W-:-:S07]  /*0890*/  LEPC R20, `(.L_x_7) ;  /* 0x000000001014794e */ /* 0x000fce0000000000 */
[----:B0-----:R-:W-:Y:S05]  /*08a0*/  CALL.ABS.NOINC R10 ;  /* 0x000000000a007343 */ /* 0x001fea0003c00000 */
.L_x_7:
[----:B------:R-:W0:Y:S01]  /*08b0*/  LDC R24, c[0x0][0x38c] ;  /* 0x0000e300ff187b82 */ /* 0x000e220000000800 */
[----:B------:R-:W-:Y:S01]  /*08c0*/  MOV R0, UR40 ;  /* 0x0000002800007c02 */ /* 0x000fe20008000f00 */
[----:B------:R-:W1:Y:S01]  /*08d0*/  LDCU.64 UR4, c[0x4][0x40] ;  /* 0x01000800ff0477ac */ /* 0x000e620008000a00 */
[----:B------:R-:W-:Y:S02]  /*08e0*/  MOV R6, UR38 ;  /* 0x0000002600067c02 */ /* 0x000fe40008000f00 */
[----:B------:R-:W-:Y:S01]  /*08f0*/  MOV R7, UR39 ;  /* 0x0000002700077c02 */ /* 0x000fe20008000f00 */
[----:B------:R2:W-:Y:S02]  /*0900*/  STL [R1+0x8], R0 ;  /* 0x0000080001007387 */ /* 0x0005e40000100800 */
[----:B------:R-:W3:Y:S01]  /*0910*/  LDC.64 R26, c[0x4][R26] ;  /* 0x010000001a1a7b82 */ /* 0x000ee20000000a00 */
[----:B-1----:R-:W-:Y:S01]  /*0920*/  MOV R4, UR4 ;  /* 0x0000000400047c02 */ /* 0x002fe20008000f00 */
[----:B------:R-:W-:Y:S01]  /*0930*/  IMAD.U32 R5, RZ, RZ, UR5 ;  /* 0x00000005ff057e24 */ /* 0x000fe2000f8e00ff */
[----:B0-----:R2:W-:Y:S06]  /*0940*/  STL.64 [R1], R24 ;  /* 0x0000001801007387 */ /* 0x0015ec0000100a00 */
[----:B------:R-:W-:-:S07]  /*0950*/  LEPC R20, `(.L_x_8) ;  /* 0x000000001014794e */ /* 0x000fce0000000000 */
[----:B--23--:R-:W-:Y:S05]  /*0960*/  CALL.ABS.NOINC R26 ;  /* 0x000000001a007343 */ /* 0x00cfea0003c00000 */
.L_x_8:
[----:B------:R-:W-:Y:S05]  /*0970*/  EXIT ;  /* 0x000000000000794d */ /* 0x000fea0003800000 */
        .weak           $__internal_0_$__cuda_sm20_sqrt_rn_f32_slowpath
        .type           $__internal_0_$__cuda_sm20_sqrt_rn_f32_slowpath,@function
        .size           $__internal_0_$__cuda_sm20_sqrt_rn_f32_slowpath,(.L_x_11 - $__internal_0_$__cuda_sm20_sqrt_rn_f32_slowpath)
$__internal_0_$__cuda_sm20_sqrt_rn_f32_slowpath:
[----:B------:R-:W-:-:S13]  /*0980*/  LOP3.LUT P0, RZ, R0, 0x7fffffff, RZ, 0xc0, !PT ;  /* 0x7fffffff00ff7812 */ /* 0x000fda000780c0ff */
[----:B------:R-:W-:Y:S01]  /*0990*/  @!P0 IMAD.MOV.U32 R4, RZ, RZ, R0 ;  /* 0x000000ffff048224 */ /* 0x000fe200078e0000 */
[----:B------:R-:W-:Y:S06]  /*09a0*/  @!P0 BRA `(.L_x_9) ;  /* 0x0000000000408947 */ /* 0x000fec0003800000 */
[----:B------:R-:W-:-:S13]  /*09b0*/  FSETP.GEU.FTZ.AND P0, PT, R0, RZ, PT ;  /* 0x000000ff0000720b */ /* 0x000fda0003f1e000 */
[----:B------:R-:W-:Y:S01]  /*09c0*/  @!P0 MOV R4, 0x7fffffff ;  /* 0x7fffffff00048802 */ /* 0x000fe20000000f00 */
[----:B------:R-:W-:Y:S06]  /*09d0*/  @!P0 BRA `(.L_x_9) ;  /* 0x0000000000348947 */ /* 0x000fec0003800000 */
[----:B------:R-:W-:-:S13]  /*09e0*/  FSETP.GTU.FTZ.AND P0, PT, |R0|, +INF , PT ;  /* 0x7f8000000000780b */ /* 0x000fda0003f1c200 */
[----:B------:R-:W-:Y:S01]  /*09f0*/  @P0 FADD.FTZ R4, R0, 1 ;  /* 0x3f80000000040421 */ /* 0x000fe20000010000 */
[----:B------:R-:W-:Y:S06]  /*0a00*/  @P0 BRA `(.L_x_9) ;  /* 0x0000000000280947 */ /* 0x000fec0003800000 */
[----:B------:R-:W-:-:S13]  /*0a10*/  FSETP.NEU.FTZ.AND P0, PT, |R0|, +INF , PT ;  /* 0x7f8000000000780b */ /* 0x000fda0003f1d200 */
[----:B------:R-:W-:-:S04]  /*0a20*/  @P0 FFMA R5, R0, 1.84467440737095516160e+19, RZ ;  /* 0x5f80000000050823 */ /* 0x000fc800000000ff */
[----:B------:R-:W0:Y:S02]  /*0a30*/  @P0 MUFU.RSQ R4, R5 ;  /* 0x0000000500040308 */ /* 0x000e240000001400 */
[----:B0-----:R-:W-:Y:S01]  /*0a40*/  @P0 FMUL.FTZ R6, R5, R4 ;  /* 0x0000000405060220 */ /* 0x001fe20000410000 */
[----:B------:R-:W-:Y:S01]  /*0a50*/  @P0 FMUL.FTZ R8, R4, 0.5 ;  /* 0x3f00000004080820 */ /* 0x000fe20000410000 */
[----:B------:R-:W-:Y:S02]  /*0a60*/  @!P0 MOV R4, R0 ;  /* 0x0000000000048202 */ /* 0x000fe40000000f00 */
[----:B------:R-:W-:-:S04]  /*0a70*/  @P0 FADD.FTZ R7, -R6, -RZ ;  /* 0x800000ff06070221 */ /* 0x000fc80000010100 */
[----:B------:R-:W-:-:S04]  /*0a80*/  @P0 FFMA R7, R6, R7, R5 ;  /* 0x0000000706070223 */ /* 0x000fc80000000005 */
[----:B------:R-:W-:-:S04]  /*0a90*/  @P0 FFMA R7, R7, R8, R6 ;  /* 0x0000000807070223 */ /* 0x000fc80000000006 */
[----:B------:R-:W-:-:S07]  /*0aa0*/  @P0 FMUL.FTZ R4, R7, 2.3283064365386962891e-10 ;  /* 0x2f80000007040820 */ /* 0x000fce0000410000 */
.L_x_9:
[----:B------:R-:W-:Y:S02]  /*0ab0*/  HFMA2 R5, -RZ, RZ, 0, 0 ;  /* 0x00000000ff057431 */ /* 0x000fe400000001ff */
[----:B------:R-:W-:Y:S01]  /*0ac0*/  IMAD.MOV.U32 R7, RZ, RZ, R4 ;  /* 0x000000ffff077224 */ /* 0x000fe200078e0004 */
[----:B------:R-:W-:-:S04]  /*0ad0*/  MOV R4, R9 ;  /* 0x0000000900047202 */ /* 0x000fc80000000f00 */
[----:B------:R-:W-:Y:S05]  /*0ae0*/  RET.REL.NODEC R4 `(_Z6grid3Diiii) ;  /* 0xfffffff404447950 */ /* 0x000fea0003c3ffff */
.L_x_10:
[----:B------:R-:W-:-:S00]  /*0af0*/  BRA `(.L_x_10) ;  /* 0xfffffffc00fc7947 */ /* 0x000fc0000383ffff */
[----:B------:R-:W-:-:S00]  /*0b00*/  NOP ;  /* 0x0000000000007918 */ /* 0x000fc00000000000 */
[----:B------:R-:W-:-:S00]  /*0b10*/  NOP ;  /* 0x0000000000007918 */ /* 0x000fc00000000000 */
[----:B------:R-:W-:-:S00]  /*0b20*/  NOP ;  /* 0x0000000000007918 */ /* 0x000fc00000000000 */
[----:B------:R-:W-:-:S00]  /*0b30*/  NOP ;  /* 0x0000000000007918 */ /* 0x000fc00000000000 */
[----:B------:R-:W-:-:S00]  /*0b40*/  NOP ;  /* 0x0000000000007918 */ /* 0x000fc00000000000 */
[----:B------:R-:W-:-:S00]  /*0b50*/  NOP ;  /* 0x0000000000007918 */ /* 0x000fc00000000000 */
[----:B------:R-:W-:-:S00]  /*0b60*/  NOP ;  /* 0x0000000000007918 */ /* 0x000fc00000000000 */
[----:B------:R-:W-:-:S00]  /*0b70*/  NOP ;  /* 0x0000000000007918 */ /* 0x000fc00000000000 */
.L_x_11:


//--------------------- .nv.global.init           --------------------------
	.section	.nv.global.init,"aw",@progbits
.nv.global.init:
	.type		$str,@object
	.size		$str,($str$2 - $str)
$str:
        /*0000*/ 	.byte	0x61, 0x72, 0x72, 0x61, 0x79, 0x20, 0x73, 0x69, 0x7a, 0x65, 0x20, 0x25, 0x33, 0x64, 0x20, 0x25
        /*0010*/ 	.byte	0x33, 0x64, 0x20, 0x25, 0x33, 0x64, 0x20, 0x3d, 0x20, 0x25, 0x64, 0x0a, 0x00
	.type		$str$2,@object
	.size		$str$2,($str$1 - $str$2)
$str$2:
        /*001d*/ 	.byte	0x74, 0x68, 0x72, 0x65, 0x61, 0x64, 0x20, 0x47, 0x72, 0x69, 0x64, 0x20, 0x25, 0x33, 0x64, 0x20
        /*002d*/ 	.byte	0x25, 0x33, 0x64, 0x20, 0x25, 0x33, 0x64, 0x20, 0x3d, 0x20, 0x25, 0x64, 0x0a, 0x00
	.type		$str$1,@object
	.size		$str$1,($str$3 - $str$1)
$str$1:
        /*003b*/ 	.byte	0x74, 0x68, 0x72, 0x65, 0x61, 0x64, 0x20, 0x62, 0x6c, 0x6f, 0x63, 0x6b, 0x20, 0x25, 0x33, 0x64
        /*004b*/ 	.byte	0x20, 0x25, 0x33, 0x64, 0x20, 0x25, 0x33, 0x64, 0x20, 0x3d, 0x20, 0x25, 0x64, 0x0a, 0x00
	.type		$str$3,@object
	.size		$str$3,($str$4 - $str$3)
$str$3:
        /*005a*/ 	.byte	0x54, 0x6f, 0x74, 0x61, 0x6c, 0x20, 0x6e, 0x75, 0x6d, 0x62, 0x65, 0x72, 0x20, 0x6f, 0x66, 0x20
        /*006a*/ 	.byte	0x74, 0x68, 0x72, 0x65, 0x61, 0x64, 0x73, 0x20, 0x69, 0x6e, 0x20, 0x67, 0x72, 0x69, 0x64, 0x20
        /*007a*/ 	.byte	0x3d, 0x20, 0x25, 0x64, 0x0a, 0x00
	.type		$str$4,@object
	.size		$str$4,($str$5 - $str$4)
$str$4:
        /*0080*/ 	.byte	0x61, 0x5b, 0x25, 0x64, 0x5d, 0x5b, 0x25, 0x64, 0x5d, 0x5b, 0x25, 0x64, 0x5d, 0x20, 0x3d, 0x20
        /*0090*/ 	.byte	0x25, 0x69, 0x20, 0x61, 0x6e, 0x64, 0x20, 0x62, 0x5b, 0x25, 0x64, 0x5d, 0x5b, 0x25, 0x64, 0x5d
        /*00a0*/ 	.byte	0x5b, 0x25, 0x64, 0x5d, 0x20, 0x25, 0x66, 0x0a, 0x00
	.type		$str$5,@object
	.size		$str$5,(.L_7 - $str$5)
$str$5:
        /*00a9*/ 	.byte	0x46, 0x6f, 0x72, 0x20, 0x74, 0x68, 0x72, 0x65, 0x61, 0x64, 0x20, 0x77, 0x69, 0x74, 0x68, 0x20
        /*00b9*/ 	.byte	0x33, 0x44, 0x2d, 0x72, 0x61, 0x6e, 0x6b, 0x20, 0x25, 0x64, 0x20, 0x74, 0x68, 0x65, 0x20, 0x31
        /*00c9*/ 	.byte	0x44, 0x2d, 0x72, 0x61, 0x6e, 0x6b, 0x20, 0x25, 0x64, 0x20, 0x2c, 0x20, 0x62, 0x6c, 0x6f, 0x63
        /*00d9*/ 	.byte	0x6b, 0x20, 0x72, 0x61, 0x6e, 0x6b, 0x20, 0x69, 0x6e, 0x20, 0x67, 0x72, 0x69, 0x64, 0x20, 0x25
        /*00e9*/ 	.byte	0x64, 0x0a, 0x00
.L_7:


//--------------------- .nv.shared.reserved.0     --------------------------
	.section	.nv.shared.reserved.0,"aw",@nobits
	.weak		__nv_reservedSMEM_offset_0_alias
	.size		__nv_reservedSMEM_offset_0_alias, 0, 64
	.other		__nv_reservedSMEM_offset_0_alias,@"STO_CUDA_RESERVED_SHARED STV_DEFAULT"
__nv_reservedSMEM_offset_0_alias:
	.zero		0
	.zero		64


//--------------------- .nv.global                --------------------------
	.section	.nv.global,"aw",@nobits
	.align	4
.nv.global:
	.type		a,@object
	.size		a,(b - a)
a:
	.zero		268435456
	.type		b,@object
	.size		b,(.L_1 - b)
b:
	.zero		268435456
.L_1:


//--------------------- .nv.constant0._Z6grid3Diiii --------------------------
	.section	.nv.constant0._Z6grid3Diiii,"a",@progbits
	.sectionflags	@""
	.align	4
.nv.constant0._Z6grid3Diiii:
	.zero		912


//--------------------- SYMBOLS --------------------------

	.type		.nv.reservedSmem.offset0,@object
	.size		.nv.reservedSmem.offset0,0x4
	.type		vprintf,@function
